//
// Generated by NVIDIA NVVM Compiler
//
// Compiler Build ID: CL-36424714
// Cuda compilation tools, release 13.0, V13.0.88
// Based on NVVM 20.0.0
//

.version 9.0
.target sm_100
.address_size 64

	// .globl	_Z5Rangev
.extern .func  (.param .b32 func_retval0) vprintf
(
	.param .b64 vprintf_param_0,
	.param .b64 vprintf_param_1
)
;
.global .align 1 .b8 $str[7] = {37, 100, 32, 37, 100, 10};
.global .align 1 .b8 $str$1[29] = {103, 108, 111, 98, 97, 108, 58, 37, 100, 32, 103, 114, 111, 117, 112, 58, 37, 100, 32, 108, 111, 99, 97, 108, 58, 37, 100, 10};
.global .align 1 .b8 $str$2[107] = {103, 108, 111, 98, 97, 108, 58, 37, 100, 32, 103, 108, 111, 98, 97, 108, 91, 48, 93, 58, 37, 100, 32, 103, 108, 111, 98, 97, 108, 91, 49, 93, 58, 37, 100, 32, 124, 32, 103, 114, 111, 117, 112, 58, 37, 100, 32, 103, 114, 111, 117, 112, 91, 48, 93, 58, 37, 100, 32, 103, 114, 111, 117, 112, 91, 49, 93, 58, 37, 100, 32, 124, 32, 108, 111, 99, 97, 108, 58, 37, 100, 32, 108, 111, 99, 97, 108, 91, 48, 93, 58, 37, 100, 32, 108, 111, 99, 97, 108, 91, 49, 93, 58, 37, 100, 10};

.visible .entry _Z5Rangev()
{
	.local .align 8 .b8 	__local_depot0[8];
	.reg .b64 	%SP;
	.reg .b64 	%SPL;
	.reg .b32 	%r<5>;
	.reg .b64 	%rd<5>;

	mov.u64 	%SPL, __local_depot0;
	cvta.local.u64 	%SP, %SPL;
	add.u64 	%rd1, %SP, 0;
	add.u64 	%rd2, %SPL, 0;
	mov.u32 	%r1, %tid.x;
	mov.u32 	%r2, %tid.y;
	st.local.v2.u32 	[%rd2], {%r1, %r2};
	mov.u64 	%rd3, $str;
	cvta.global.u64 	%rd4, %rd3;
	{ // callseq 0, 0
	.param .b64 param0;
	st.param.b64 	[param0], %rd4;
	.param .b64 param1;
	st.param.b64 	[param1], %rd1;
	.param .b32 retval0;
	call.uni (retval0), 
	vprintf, 
	(
	param0, 
	param1
	);
	ld.param.b32 	%r3, [retval0];
	} // callseq 0
	ret;

}
	// .globl	_Z7NdRangev
.visible .entry _Z7NdRangev()
{
	.local .align 8 .b8 	__local_depot1[16];
	.reg .b64 	%SP;
	.reg .b64 	%SPL;
	.reg .b32 	%r<7>;
	.reg .b64 	%rd<5>;

	mov.u64 	%SPL, __local_depot1;
	cvta.local.u64 	%SP, %SPL;
	add.u64 	%rd1, %SP, 0;
	add.u64 	%rd2, %SPL, 0;
	mov.u32 	%r1, %ctaid.x;
	mov.u32 	%r2, %ntid.x;
	mov.u32 	%r3, %tid.x;
	mad.lo.s32 	%r4, %r1, %r2, %r3;
	st.local.v2.u32 	[%rd2], {%r4, %r1};
	st.local.u32 	[%rd2+8], %r3;
	mov.u64 	%rd3, $str$1;
	cvta.global.u64 	%rd4, %rd3;
	{ // callseq 1, 0
	.param .b64 param0;
	st.param.b64 	[param0], %rd4;
	.param .b64 param1;
	st.param.b64 	[param1], %rd1;
	.param .b32 retval0;
	call.uni (retval0), 
	vprintf, 
	(
	param0, 
	param1
	);
	ld.param.b32 	%r5, [retval0];
	} // callseq 1
	ret;

}
	// .globl	_Z8NdRange2v
.visible .entry _Z8NdRange2v()
{
	.local .align 8 .b8 	__local_depot2[40];
	.reg .b64 	%SP;
	.reg .b64 	%SPL;
	.reg .b32 	%r<16>;
	.reg .b64 	%rd<5>;

	mov.u64 	%SPL, __local_depot2;
	cvta.local.u64 	%SP, %SPL;
	add.u64 	%rd1, %SP, 0;
	add.u64 	%rd2, %SPL, 0;
	mov.u32 	%r1, %tid.x;
	mov.u32 	%r2, %tid.y;
	mov.u32 	%r3, %ntid.y;
	mad.lo.s32 	%r4, %r1, %r3, %r2;
	mov.u32 	%r5, %ctaid.x;
	mov.u32 	%r6, %ctaid.y;
	mov.u32 	%r7, %nctaid.x;
	mad.lo.s32 	%r8, %r6, %r7, %r5;
	mad.lo.s32 	%r9, %r7, %r5, %r1;
	mov.u32 	%r10, %nctaid.y;
	mad.lo.s32 	%r11, %r10, %r6, %r2;
	mul.lo.s32 	%r12, %r3, %r10;
	mad.lo.s32 	%r13, %r12, %r9, %r11;
	st.local.v2.u32 	[%rd2], {%r13, %r9};
	st.local.v2.u32 	[%rd2+8], {%r11, %r8};
	st.local.v2.u32 	[%rd2+16], {%r5, %r6};
	st.local.v2.u32 	[%rd2+24], {%r4, %r1};
	st.local.u32 	[%rd2+32], %r2;
	mov.u64 	%rd3, $str$2;
	cvta.global.u64 	%rd4, %rd3;
	{ // callseq 2, 0
	.param .b64 param0;
	st.param.b64 	[param0], %rd4;
	.param .b64 param1;
	st.param.b64 	[param1], %rd1;
	.param .b32 retval0;
	call.uni (retval0), 
	vprintf, 
	(
	param0, 
	param1
	);
	ld.param.b32 	%r14, [retval0];
	} // callseq 2
	ret;

}


// ===== COMPILED SASS (sm_100) =====

	.target	sm_100

	.elftype	@"ET_EXEC"


//--------------------- .note.nv.tkinfo           --------------------------
	.section	.note.nv.tkinfo,"",@"SHT_NOTE"
	.sectionflags	@"SHF_NOTE_NV_TKINFO"
	.tkinfo
        /*0018*/ 	.word	0x00000002
        /*0030*/ 	.string	""
        /*0030*/ 	.string	"ptxas"
        /*0030*/ 	.string	"Cuda compilation tools, release 13.0, V13.0.88"
        /*0030*/ 	.string	"Build cuda_13.0.r13.0/compiler.36424714_0"
        /*0030*/ 	.string	"-arch sm_100 -m 64 "



//--------------------- .note.nv.cuinfo           --------------------------
	.section	.note.nv.cuinfo,"",@"SHT_NOTE"
	.sectionflags	@"SHF_NOTE_NV_CUINFO"
        /*0018*/ 	.short	0x0002
        /*001a*/ 	.short	0x0064
        /*001c*/ 	.short	0x0082
	.zero		2


//--------------------- .nv.info                  --------------------------
	.section	.nv.info,"",@"SHT_CUDA_INFO"
	.align	4


	//----- nvinfo : EIATTR_REGCOUNT
	.align		4
        /*0000*/ 	.byte	0x04, 0x2f
        /*0002*/ 	.short	(.L_4 - .L_3)
	.align		4
.L_3:
        /*0004*/ 	.word	index@(_Z5Rangev)
        /*0008*/ 	.word	0x00000018


	//----- nvinfo : EIATTR_FRAME_SIZE
	.align		4
.L_4:
        /*000c*/ 	.byte	0x04, 0x11
        /*000e*/ 	.short	(.L_6 - .L_5)
	.align		4
.L_5:
        /*0010*/ 	.word	index@(_Z5Rangev)
        /*0014*/ 	.word	0x00000008


	//----- nvinfo : EIATTR_REGCOUNT
	.align		4
.L_6:
        /*0018*/ 	.byte	0x04, 0x2f
        /*001a*/ 	.short	(.L_8 - .L_7)
	.align		4
.L_7:
        /*001c*/ 	.word	index@(_Z7NdRangev)
        /*0020*/ 	.word	0x00000018


	//----- nvinfo : EIATTR_FRAME_SIZE
	.align		4
.L_8:
        /*0024*/ 	.byte	0x04, 0x11
        /*0026*/ 	.short	(.L_10 - .L_9)
	.align		4
.L_9:
        /*0028*/ 	.word	index@(_Z7NdRangev)
        /*002c*/ 	.word	0x00000010


	//----- nvinfo : EIATTR_REGCOUNT
	.align		4
.L_10:
        /*0030*/ 	.byte	0x04, 0x2f
        /*0032*/ 	.short	(.L_12 - .L_11)
	.align		4
.L_11:
        /*0034*/ 	.word	index@(_Z8NdRange2v)
        /*0038*/ 	.word	0x00000018


	//----- nvinfo : EIATTR_FRAME_SIZE
	.align		4
.L_12:
        /*003c*/ 	.byte	0x04, 0x11
        /*003e*/ 	.short	(.L_14 - .L_13)
	.align		4
.L_13:
        /*0040*/ 	.word	index@(_Z8NdRange2v)
        /*0044*/ 	.word	0x00000028


	//----- nvinfo : EIATTR_MIN_STACK_SIZE
	.align		4
.L_14:
        /*0048*/ 	.byte	0x04, 0x12
        /*004a*/ 	.short	(.L_16 - .L_15)
	.align		4
.L_15:
        /*004c*/ 	.word	index@(_Z8NdRange2v)
        /*0050*/ 	.word	0x00000028


	//----- nvinfo : EIATTR_MIN_STACK_SIZE
	.align		4
.L_16:
        /*0054*/ 	.byte	0x04, 0x12
        /*0056*/ 	.short	(.L_18 - .L_17)
	.align		4
.L_17:
        /*0058*/ 	.word	index@(_Z7NdRangev)
        /*005c*/ 	.word	0x00000010


	//----- nvinfo : EIATTR_MIN_STACK_SIZE
	.align		4
.L_18:
        /*0060*/ 	.byte	0x04, 0x12
        /*0062*/ 	.short	(.L_20 - .L_19)
	.align		4
.L_19:
        /*0064*/ 	.word	index@(_Z5Rangev)
        /*0068*/ 	.word	0x00000008
.L_20:


//--------------------- .nv.compat                --------------------------
	.section	.nv.compat,"",@"SHT_CUDA_COMPAT_INFO"
	.align	4
        /*0000*/ 	.byte	0x02, 0x09, 0x00, 0x00, 0x02, 0x02, 0x01, 0x00, 0x02, 0x05, 0x05, 0x00, 0x03, 0x07, 0x01, 0x01
        /*0010*/ 	.byte	0x02, 0x03, 0x00, 0x00, 0x02, 0x06, 0x01, 0x00, 0x04, 0x0b, 0x08, 0x00, 0x09, 0x00, 0x00, 0x00
        /*0020*/ 	.byte	0x00, 0x00, 0x00, 0x00


//--------------------- .nv.info._Z8NdRange2v     --------------------------
	.section	.nv.info._Z8NdRange2v,"",@"SHT_CUDA_INFO"
	.sectionflags	@""
	.align	4


	//----- nvinfo : EIATTR_CUDA_API_VERSION
	.align		4
        /*0000*/ 	.byte	0x04, 0x37
        /*0002*/ 	.short	(.L_22 - .L_21)
.L_21:
        /*0004*/ 	.word	0x00000082


	//----- nvinfo : EIATTR_SPARSE_MMA_MASK
	.align		4
.L_22:
        /*0008*/ 	.byte	0x03, 0x50
        /*000a*/ 	.short	0x0000


	//----- nvinfo : EIATTR_MAXREG_COUNT
	.align		4
        /*000c*/ 	.byte	0x03, 0x1b
        /*000e*/ 	.short	0x00ff


	//----- nvinfo : EIATTR_EXTERNS
	.align		4
        /*0010*/ 	.byte	0x04, 0x0f
        /*0012*/ 	.short	(.L_24 - .L_23)


	//   ....[0]....
	.align		4
.L_23:
        /*0014*/ 	.word	index@(vprintf)


	//----- nvinfo : EIATTR_MERCURY_ISA_VERSION
	.align		4
.L_24:
        /*0018*/ 	.byte	0x03, 0x5f
        /*001a*/ 	.short	0x0101


	//----- nvinfo : EIATTR_VRC_CTA_INIT_COUNT
	.align		4
        /*001c*/ 	.byte	0x02, 0x4a
	.zero		1
	.zero		1


	//----- nvinfo : EIATTR_SYSCALL_OFFSETS
	.align		4
        /*0020*/ 	.byte	0x04, 0x46
        /*0022*/ 	.short	(.L_26 - .L_25)


	//   ....[0]....
.L_25:
        /*0024*/ 	.word	0x000001e0


	//----- nvinfo : EIATTR_EXIT_INSTR_OFFSETS
	.align		4
.L_26:
        /*0028*/ 	.byte	0x04, 0x1c
        /*002a*/ 	.short	(.L_28 - .L_27)


	//   ....[0]....
.L_27:
        /*002c*/ 	.word	0x000001f0


	//----- nvinfo : EIATTR_SW_WAR
	.align		4
.L_28:
        /*0030*/ 	.byte	0x04, 0x36
        /*0032*/ 	.short	(.L_30 - .L_29)
.L_29:
        /*0034*/ 	.word	0x00000008
.L_30:


//--------------------- .nv.info._Z7NdRangev      --------------------------
	.section	.nv.info._Z7NdRangev,"",@"SHT_CUDA_INFO"
	.sectionflags	@""
	.align	4


	//----- nvinfo : EIATTR_CUDA_API_VERSION
	.align		4
        /*0000*/ 	.byte	0x04, 0x37
        /*0002*/ 	.short	(.L_32 - .L_31)
.L_31:
        /*0004*/ 	.word	0x00000082


	//----- nvinfo : EIATTR_SPARSE_MMA_MASK
	.align		4
.L_32:
        /*0008*/ 	.byte	0x03, 0x50
        /*000a*/ 	.short	0x0000


	//----- nvinfo : EIATTR_MAXREG_COUNT
	.align		4
        /*000c*/ 	.byte	0x03, 0x1b
        /*000e*/ 	.short	0x00ff


	//----- nvinfo : EIATTR_EXTERNS
	.align		4
        /*0010*/ 	.byte	0x04, 0x0f
        /*0012*/ 	.short	(.L_34 - .L_33)


	//   ....[0]....
	.align		4
.L_33:
        /*0014*/ 	.word	index@(vprintf)


	//----- nvinfo : EIATTR_MERCURY_ISA_VERSION
	.align		4
.L_34:
        /*0018*/ 	.byte	0x03, 0x5f
        /*001a*/ 	.short	0x0101


	//----- nvinfo : EIATTR_VRC_CTA_INIT_COUNT
	.align		4
        /*001c*/ 	.byte	0x02, 0x4a
	.zero		1
	.zero		1


	//----- nvinfo : EIATTR_SYSCALL_OFFSETS
	.align		4
        /*0020*/ 	.byte	0x04, 0x46
        /*0022*/ 	.short	(.L_36 - .L_35)


	//   ....[0]....
.L_35:
        /*0024*/ 	.word	0x00000120


	//----- nvinfo : EIATTR_EXIT_INSTR_OFFSETS
	.align		4
.L_36:
        /*0028*/ 	.byte	0x04, 0x1c
        /*002a*/ 	.short	(.L_38 - .L_37)


	//   ....[0]....
.L_37:
        /*002c*/ 	.word	0x00000130


	//----- nvinfo : EIATTR_SW_WAR
	.align		4
.L_38:
        /*0030*/ 	.byte	0x04, 0x36
        /*0032*/ 	.short	(.L_40 - .L_39)
.L_39:
        /*0034*/ 	.word	0x00000008
.L_40:


//--------------------- .nv.info._Z5Rangev        --------------------------
	.section	.nv.info._Z5Rangev,"",@"SHT_CUDA_INFO"
	.sectionflags	@""
	.align	4


	//----- nvinfo : EIATTR_CUDA_API_VERSION
	.align		4
        /*0000*/ 	.byte	0x04, 0x37
        /*0002*/ 	.short	(.L_42 - .L_41)
.L_41:
        /*0004*/ 	.word	0x00000082


	//----- nvinfo : EIATTR_SPARSE_MMA_MASK
	.align		4
.L_42:
        /*0008*/ 	.byte	0x03, 0x50
        /*000a*/ 	.short	0x0000


	//----- nvinfo : EIATTR_MAXREG_COUNT
	.align		4
        /*000c*/ 	.byte	0x03, 0x1b
        /*000e*/ 	.short	0x00ff


	//----- nvinfo : EIATTR_EXTERNS
	.align		4
        /*0010*/ 	.byte	0x04, 0x0f
        /*0012*/ 	.short	(.L_44 - .L_43)


	//   ....[0]....
	.align		4
.L_43:
        /*0014*/ 	.word	index@(vprintf)


	//----- nvinfo : EIATTR_MERCURY_ISA_VERSION
	.align		4
.L_44:
        /*0018*/ 	.byte	0x03, 0x5f
        /*001a*/ 	.short	0x0101


	//----- nvinfo : EIATTR_VRC_CTA_INIT_COUNT
	.align		4
        /*001c*/ 	.byte	0x02, 0x4a
	.zero		1
	.zero		1


	//----- nvinfo : EIATTR_SYSCALL_OFFSETS
	.align		4
        /*0020*/ 	.byte	0x04, 0x46
        /*0022*/ 	.short	(.L_46 - .L_45)


	//   ....[0]....
.L_45:
        /*0024*/ 	.word	0x000000f0


	//----- nvinfo : EIATTR_EXIT_INSTR_OFFSETS
	.align		4
.L_46:
        /*0028*/ 	.byte	0x04, 0x1c
        /*002a*/ 	.short	(.L_48 - .L_47)


	//   ....[0]....
.L_47:
        /*002c*/ 	.word	0x00000100


	//----- nvinfo : EIATTR_SW_WAR
	.align		4
.L_48:
        /*0030*/ 	.byte	0x04, 0x36
        /*0032*/ 	.short	(.L_50 - .L_49)
.L_49:
        /*0034*/ 	.word	0x00000008
.L_50:


//--------------------- .nv.callgraph             --------------------------
	.section	.nv.callgraph,"",@"SHT_CUDA_CALLGRAPH"
	.align	4
	.sectionentsize	8
	.align		4
        /*0000*/ 	.word	0x00000000
	.align		4
        /*0004*/ 	.word	0xffffffff
	.align		4
        /*0008*/ 	.word	index@(_Z8NdRange2v)
	.align		4
        /*000c*/ 	.word	index@(vprintf)
	.align		4
        /*0010*/ 	.word	index@(_Z7NdRangev)
	.align		4
        /*0014*/ 	.word	index@(vprintf)
	.align		4
        /*0018*/ 	.word	index@(_Z5Rangev)
	.align		4
        /*001c*/ 	.word	index@(vprintf)
	.align		4
        /*0020*/ 	.word	0x00000000
	.align		4
        /*0024*/ 	.word	0xfffffffe
	.align		4
        /*0028*/ 	.word	0x00000000
	.align		4
        /*002c*/ 	.word	0xfffffffd
	.align		4
        /*0030*/ 	.word	0x00000000
	.align		4
        /*0034*/ 	.word	0xfffffffc


//--------------------- .nv.constant4             --------------------------
	.section	.nv.constant4,"a",@progbits
	.align	8
	.align		8
.nv.constant4:
        /*0000*/ 	.dword	vprintf
	.align		8
        /*0008*/ 	.dword	$str
	.align		8
        /*0010*/ 	.dword	$str$1
	.align		8
        /*0018*/ 	.dword	$str$2


//--------------------- .text._Z8NdRange2v        --------------------------
	.section	.text._Z8NdRange2v,"ax",@progbits
	.align	128
        .global         _Z8NdRange2v
        .type           _Z8NdRange2v,@function
        .size           _Z8NdRange2v,(.L_x_6 - _Z8NdRange2v)
        .other          _Z8NdRange2v,@"STO_CUDA_ENTRY STV_DEFAULT"
_Z8NdRange2v:
.text._Z8NdRange2v:
[----:B------:R-:W0:Y:S01]  /*0000*/  LDC R1, c[0x0][0x37c] ;  /* 0x0000df00ff017b82 */ /* 0x000e220000000800 */
[----:B------:R-:W1:Y:S01]  /*0010*/  S2R R4, SR_TID.Y ;  /* 0x0000000000047919 */ /* 0x000e620000002200 */
[----:B------:R-:W2:Y:S01]  /*0020*/  LDCU UR6, c[0x0][0x2fc] ;  /* 0x00005f80ff0677ac */ /* 0x000ea20008000800 */
[----:B0-----:R-:W-:Y:S01]  /*0030*/  IADD3 R1, PT, PT, R1, -0x28, RZ ;  /* 0xffffffd801017810 */ /* 0x001fe20007ffe0ff */
[----:B------:R-:W0:Y:S01]  /*0040*/  S2R R3, SR_TID.X ;  /* 0x0000000000037919 */ /* 0x000e220000002100 */
[----:B------:R-:W0:Y:S01]  /*0050*/  LDCU UR4, c[0x0][0x364] ;  /* 0x00006c80ff0477ac */ /* 0x000e220008000800 */
[----:B------:R-:W-:Y:S01]  /*0060*/  MOV R0, 0x0 ;  /* 0x0000000000007802 */ /* 0x000fe20000000f00 */
[----:B------:R-:W3:Y:S01]  /*0070*/  S2R R14, SR_CTAID.X ;  /* 0x00000000000e7919 */ /* 0x000ee20000002500 */
[----:B------:R-:W3:Y:S02]  /*0080*/  LDCU UR5, c[0x0][0x370] ;  /* 0x00006e00ff0577ac */ /* 0x000ee40008000800 */
[----:B------:R4:W5:Y:S01]  /*0090*/  LDC.64 R12, c[0x4][R0] ;  /* 0x01000000000c7b82 */ /* 0x0009620000000a00 */
[----:B------:R-:W2:Y:S01]  /*00a0*/  S2R R15, SR_CTAID.Y ;  /* 0x00000000000f7919 */ /* 0x000ea20000002600 */
[----:B------:R-:W4:Y:S01]  /*00b0*/  LDCU UR7, c[0x0][0x374] ;  /* 0x00006e80ff0777ac */ /* 0x000f220008000800 */
[----:B------:R-:W4:Y:S01]  /*00c0*/  LDCU.64 UR8, c[0x4][0x18] ;  /* 0x01000300ff0877ac */ /* 0x000f220008000a00 */
[----:B-1----:R1:W-:Y:S01]  /*00d0*/  STL [R1+0x20], R4 ;  /* 0x0000200401007387 */ /* 0x0023e20000100800 */
[----:B----4-:R-:W-:Y:S01]  /*00e0*/  MOV R5, UR9 ;  /* 0x0000000900057c02 */ /* 0x010fe20008000f00 */
[----:B0-----:R-:W-:Y:S01]  /*00f0*/  IMAD R2, R3, UR4, R4 ;  /* 0x0000000403027c24 */ /* 0x001fe2000f8e0204 */
[----:B------:R-:W-:Y:S01]  /*0100*/  UIMAD UR4, UR4, UR7, URZ ;  /* 0x00000007040472a4 */ /* 0x000fe2000f8e02ff */
[----:B---3--:R-:W-:-:S03]  /*0110*/  IMAD R11, R14, UR5, R3 ;  /* 0x000000050e0b7c24 */ /* 0x008fc6000f8e0203 */
[----:B------:R0:W-:Y:S01]  /*0120*/  STL.64 [R1+0x18], R2 ;  /* 0x0000180201007387 */ /* 0x0001e20000100a00 */
[----:B--2---:R-:W-:-:S03]  /*0130*/  IMAD R8, R15, UR7, R4 ;  /* 0x000000070f087c24 */ /* 0x004fc6000f8e0204 */
[----:B------:R0:W-:Y:S01]  /*0140*/  STL.64 [R1+0x10], R14 ;  /* 0x0000100e01007387 */ /* 0x0001e20000100a00 */
[----:B------:R-:W-:Y:S01]  /*0150*/  IMAD R9, R15, UR5, R14 ;  /* 0x000000050f097c24 */ /* 0x000fe2000f8e020e */
[----:B------:R-:W2:Y:S01]  /*0160*/  LDCU UR5, c[0x0][0x2f8] ;  /* 0x00005f00ff0577ac */ /* 0x000ea20008000800 */
[----:B------:R-:W-:Y:S01]  /*0170*/  IMAD R10, R11, UR4, R8 ;  /* 0x000000040b0a7c24 */ /* 0x000fe2000f8e0208 */
[----:B-1----:R-:W-:Y:S02]  /*0180*/  MOV R4, UR8 ;  /* 0x0000000800047c02 */ /* 0x002fe40008000f00 */
[----:B------:R0:W-:Y:S04]  /*0190*/  STL.64 [R1+0x8], R8 ;  /* 0x0000080801007387 */ /* 0x0001e80000100a00 */
[----:B------:R0:W-:Y:S01]  /*01a0*/  STL.64 [R1], R10 ;  /* 0x0000000a01007387 */ /* 0x0001e20000100a00 */
[----:B--2---:R-:W-:-:S04]  /*01b0*/  IADD3 R6, P0, PT, R1, UR5, RZ ;  /* 0x0000000501067c10 */ /* 0x004fc8000ff1e0ff */
[----:B0----5:R-:W-:-:S09]  /*01c0*/  IADD3.X R7, PT, PT, RZ, UR6, RZ, P0, !PT ;  /* 0x00000006ff077c10 */ /* 0x021fd200087fe4ff */
[----:B------:R-:W-:-:S07]  /*01d0*/  LEPC R20, `(.L_x_0) ;  /* 0x000000001014794e */ /* 0x000fce0000000000 */
[----:B------:R-:W-:Y:S05]  /*01e0*/  CALL.ABS.NOINC R12 ;  /* 0x000000000c007343 */ /* 0x000fea0003c00000 */
.L_x_0:
[----:B------:R-:W-:Y:S05]  /*01f0*/  EXIT ;  /* 0x000000000000794d */ /* 0x000fea0003800000 */
.L_x_1:
[----:B------:R-:W-:-:S00]  /*0200*/  BRA `(.L_x_1) ;  /* 0xfffffffc00fc7947 */ /* 0x000fc0000383ffff */
[----:B------:R-:W-:-:S00]  /*0210*/  NOP ;  /* 0x0000000000007918 */ /* 0x000fc00000000000 */
        /* <DEDUP_REMOVED lines=14> */
.L_x_6:


//--------------------- .text._Z7NdRangev         --------------------------
	.section	.text._Z7NdRangev,"ax",@progbits
	.align	128
        .global         _Z7NdRangev
        .type           _Z7NdRangev,@function
        .size           _Z7NdRangev,(.L_x_7 - _Z7NdRangev)
        .other          _Z7NdRangev,@"STO_CUDA_ENTRY STV_DEFAULT"
_Z7NdRangev:
.text._Z7NdRangev:
[----:B------:R-:W0:Y:S01]  /*0000*/  LDC R1, c[0x0][0x37c] ;  /* 0x0000df00ff017b82 */ /* 0x000e220000000800 */
[----:B------:R-:W1:Y:S01]  /*0010*/  S2R R10, SR_TID.X ;  /* 0x00000000000a7919 */ /* 0x000e620000002100 */
[----:B------:R-:W2:Y:S01]  /*0020*/  LDCU UR5, c[0x0][0x2fc] ;  /* 0x00005f80ff0577ac */ /* 0x000ea20008000800 */
[----:B0-----:R-:W-:Y:S01]  /*0030*/  VIADD R1, R1, 0xfffffff0 ;  /* 0xfffffff001017836 */ /* 0x001fe20000000000 */
[----:B------:R-:W-:Y:S01]  /*0040*/  MOV R0, 0x0 ;  /* 0x0000000000007802 */ /* 0x000fe20000000f00 */
[----:B------:R-:W0:Y:S01]  /*0050*/  S2R R3, SR_CTAID.X ;  /* 0x0000000000037919 */ /* 0x000e220000002500 */
[----:B------:R-:W0:Y:S02]  /*0060*/  LDCU UR6, c[0x0][0x360] ;  /* 0x00006c00ff0677ac */ /* 0x000e240008000800 */
[----:B------:R3:W4:Y:S01]  /*0070*/  LDC.64 R8, c[0x4][R0] ;  /* 0x0100000000087b82 */ /* 0x0007220000000a00 */
[----:B------:R-:W5:Y:S02]  /*0080*/  LDCU UR4, c[0x0][0x2f8] ;  /* 0x00005f00ff0477ac */ /* 0x000f640008000800 */
[----:B-----5:R-:W-:Y:S01]  /*0090*/  IADD3 R6, P0, PT, R1, UR4, RZ ;  /* 0x0000000401067c10 */ /* 0x020fe2000ff1e0ff */
[----:B-1----:R3:W-:Y:S04]  /*00a0*/  STL [R1+0x8], R10 ;  /* 0x0000080a01007387 */ /* 0x0027e80000100800 */
[----:B--2---:R-:W-:-:S02]  /*00b0*/  IMAD.X R7, RZ, RZ, UR5, P0 ;  /* 0x00000005ff077e24 */ /* 0x004fc400080e06ff */
[----:B0-----:R-:W-:Y:S01]  /*00c0*/  IMAD R2, R3, UR6, R10 ;  /* 0x0000000603027c24 */ /* 0x001fe2000f8e020a */
[----:B------:R-:W0:Y:S04]  /*00d0*/  LDCU.64 UR6, c[0x4][0x10] ;  /* 0x01000200ff0677ac */ /* 0x000e280008000a00 */
[----:B------:R3:W-:Y:S01]  /*00e0*/  STL.64 [R1], R2 ;  /* 0x0000000201007387 */ /* 0x0007e20000100a00 */
[----:B0-----:R-:W-:Y:S01]  /*00f0*/  IMAD.U32 R4, RZ, RZ, UR6 ;  /* 0x00000006ff047e24 */ /* 0x001fe2000f8e00ff */
[----:B---34-:R-:W-:-:S07]  /*0100*/  MOV R5, UR7 ;  /* 0x0000000700057c02 */ /* 0x018fce0008000f00 */
[----:B------:R-:W-:-:S07]  /*0110*/  LEPC R20, `(.L_x_2) ;  /* 0x000000001014794e */ /* 0x000fce0000000000 */
[----:B------:R-:W-:Y:S05]  /*0120*/  CALL.ABS.NOINC R8 ;  /* 0x0000000008007343 */ /* 0x000fea0003c00000 */
.L_x_2:
[----:B------:R-:W-:Y:S05]  /*0130*/  EXIT ;  /* 0x000000000000794d */ /* 0x000fea0003800000 */
.L_x_3:
        /* <DEDUP_REMOVED lines=12> */
.L_x_7:


//--------------------- .text._Z5Rangev           --------------------------
	.section	.text._Z5Rangev,"ax",@progbits
	.align	128
        .global         _Z5Rangev
        .type           _Z5Rangev,@function
        .size           _Z5Rangev,(.L_x_8 - _Z5Rangev)
        .other          _Z5Rangev,@"STO_CUDA_ENTRY STV_DEFAULT"
_Z5Rangev:
.text._Z5Rangev:
[----:B------:R-:W0:Y:S01]  /*0000*/  LDC R1, c[0x0][0x37c] ;  /* 0x0000df00ff017b82 */ /* 0x000e220000000800 */
[----:B------:R-:W1:Y:S01]  /*0010*/  S2R R8, SR_TID.X ;  /* 0x0000000000087919 */ /* 0x000e620000002100 */
[----:B0-----:R-:W-:Y:S01]  /*0020*/  VIADD R1, R1, 0xfffffff8 ;  /* 0xfffffff801017836 */ /* 0x001fe20000000000 */
[----:B------:R-:W-:Y:S01]  /*0030*/  MOV R0, 0x0 ;  /* 0x0000000000007802 */ /* 0x000fe20000000f00 */
[----:B------:R-:W0:Y:S01]  /*0040*/  LDCU UR4, c[0x0][0x2f8] ;  /* 0x00005f00ff0477ac */ /* 0x000e220008000800 */
[----:B------:R-:W1:Y:S03]  /*0050*/  S2R R9, SR_TID.Y ;  /* 0x0000000000097919 */ /* 0x000e660000002200 */
[----:B------:R2:W3:Y:S01]  /*0060*/  LDC.64 R2, c[0x4][R0] ;  /* 0x0100000000027b82 */ /* 0x0004e20000000a00 */
[----:B------:R-:W4:Y:S01]  /*0070*/  LDCU.64 UR6, c[0x4][0x8] ;  /* 0x01000100ff0677ac */ /* 0x000f220008000a00 */
[----:B------:R-:W5:Y:S01]  /*0080*/  LDCU UR5, c[0x0][0x2fc] ;  /* 0x00005f80ff0577ac */ /* 0x000f620008000800 */
[----:B0-----:R-:W-:Y:S01]  /*0090*/  IADD3 R6, P0, PT, R1, UR4, RZ ;  /* 0x0000000401067c10 */ /* 0x001fe2000ff1e0ff */
[----:B----4-:R-:W-:Y:S01]  /*00a0*/  IMAD.U32 R4, RZ, RZ, UR6 ;  /* 0x00000006ff047e24 */ /* 0x010fe2000f8e00ff */
[----:B------:R-:W-:-:S03]  /*00b0*/  MOV R5, UR7 ;  /* 0x0000000700057c02 */ /* 0x000fc60008000f00 */
[----:B-----5:R-:W-:Y:S01]  /*00c0*/  IMAD.X R7, RZ, RZ, UR5, P0 ;  /* 0x00000005ff077e24 */ /* 0x020fe200080e06ff */
[----:B-1----:R2:W-:Y:S07]  /*00d0*/  STL.64 [R1], R8 ;  /* 0x0000000801007387 */ /* 0x0025ee0000100a00 */
[----:B------:R-:W-:-:S07]  /*00e0*/  LEPC R20, `(.L_x_4) ;  /* 0x000000001014794e */ /* 0x000fce0000000000 */
[----:B--23--:R-:W-:Y:S05]  /*00f0*/  CALL.ABS.NOINC R2 ;  /* 0x0000000002007343 */ /* 0x00cfea0003c00000 */
.L_x_4:
[----:B------:R-:W-:Y:S05]  /*0100*/  EXIT ;  /* 0x000000000000794d */ /* 0x000fea0003800000 */
.L_x_5:
        /* <DEDUP_REMOVED lines=15> */
.L_x_8:


//--------------------- .nv.global.init           --------------------------
	.section	.nv.global.init,"aw",@progbits
.nv.global.init:
	.type		$str,@object
	.size		$str,($str$1 - $str)
$str:
        /*0000*/ 	.byte	0x25, 0x64, 0x20, 0x25, 0x64, 0x0a, 0x00
	.type		$str$1,@object
	.size		$str$1,($str$2 - $str$1)
$str$1:
        /*0007*/ 	.byte	0x67, 0x6c, 0x6f, 0x62, 0x61, 0x6c, 0x3a, 0x25, 0x64, 0x20, 0x67, 0x72, 0x6f, 0x75, 0x70, 0x3a
        /*0017*/ 	.byte	0x25, 0x64, 0x20, 0x6c, 0x6f, 0x63, 0x61, 0x6c, 0x3a, 0x25, 0x64, 0x0a, 0x00
	.type		$str$2,@object
	.size		$str$2,(.L_2 - $str$2)
$str$2:
        /*0024*/ 	.byte	0x67, 0x6c, 0x6f, 0x62, 0x61, 0x6c, 0x3a, 0x25, 0x64, 0x20, 0x67, 0x6c, 0x6f, 0x62, 0x61, 0x6c
        /*0034*/ 	.byte	0x5b, 0x30, 0x5d, 0x3a, 0x25, 0x64, 0x20, 0x67, 0x6c, 0x6f, 0x62, 0x61, 0x6c, 0x5b, 0x31, 0x5d
        /*0044*/ 	.byte	0x3a, 0x25, 0x64, 0x20, 0x7c, 0x20, 0x67, 0x72, 0x6f, 0x75, 0x70, 0x3a, 0x25, 0x64, 0x20, 0x67
        /*0054*/ 	.byte	0x72, 0x6f, 0x75, 0x70, 0x5b, 0x30, 0x5d, 0x3a, 0x25, 0x64, 0x20, 0x67, 0x72, 0x6f, 0x75, 0x70
        /*0064*/ 	.byte	0x5b, 0x31, 0x5d, 0x3a, 0x25, 0x64, 0x20, 0x7c, 0x20, 0x6c, 0x6f, 0x63, 0x61, 0x6c, 0x3a, 0x25
        /*0074*/ 	.byte	0x64, 0x20, 0x6c, 0x6f, 0x63, 0x61, 0x6c, 0x5b, 0x30, 0x5d, 0x3a, 0x25, 0x64, 0x20, 0x6c, 0x6f
        /*0084*/ 	.byte	0x63, 0x61, 0x6c, 0x5b, 0x31, 0x5d, 0x3a, 0x25, 0x64, 0x0a, 0x00
.L_2:


//--------------------- .nv.shared.reserved.0     --------------------------
	.section	.nv.shared.reserved.0,"aw",@nobits
	.weak		__nv_reservedSMEM_offset_0_alias
	.size		__nv_reservedSMEM_offset_0_alias, 0, 64
	.other		__nv_reservedSMEM_offset_0_alias,@"STO_CUDA_RESERVED_SHARED STV_DEFAULT"
__nv_reservedSMEM_offset_0_alias:
	.zero		0
	.zero		64


//--------------------- .nv.constant0._Z8NdRange2v --------------------------
	.section	.nv.constant0._Z8NdRange2v,"a",@progbits
	.sectionflags	@""
	.align	4
.nv.constant0._Z8NdRange2v:
	.zero		896


//--------------------- .nv.constant0._Z7NdRangev --------------------------
	.section	.nv.constant0._Z7NdRangev,"a",@progbits
	.sectionflags	@""
	.align	4
.nv.constant0._Z7NdRangev:
	.zero		896


//--------------------- .nv.constant0._Z5Rangev   --------------------------
	.section	.nv.constant0._Z5Rangev,"a",@progbits
	.sectionflags	@""
	.align	4
.nv.constant0._Z5Rangev:
	.zero		896


//--------------------- SYMBOLS --------------------------

	.type		.nv.reservedSmem.offset0,@object
	.size		.nv.reservedSmem.offset0,0x4
	.type		vprintf,@function
